//
// Generated by NVIDIA NVVM Compiler
//
// Compiler Build ID: CL-36424714
// Cuda compilation tools, release 13.0, V13.0.88
// Based on NVVM 20.0.0
//

.version 9.0
.target sm_100
.address_size 64

	// .globl	_Z12searchGlobalPcS_iiPi
.const .align 1 .b8 d_word_const[16];
// _ZZ12searchSharedPcS_iiPiE5table has been demoted

.visible .entry _Z12searchGlobalPcS_iiPi(
	.param .u64 .ptr .align 1 _Z12searchGlobalPcS_iiPi_param_0,
	.param .u64 .ptr .align 1 _Z12searchGlobalPcS_iiPi_param_1,
	.param .u32 _Z12searchGlobalPcS_iiPi_param_2,
	.param .u32 _Z12searchGlobalPcS_iiPi_param_3,
	.param .u64 .ptr .align 1 _Z12searchGlobalPcS_iiPi_param_4
)
{
	.reg .pred 	%p<5>;
	.reg .b16 	%rs<3>;
	.reg .b32 	%r<14>;
	.reg .b64 	%rd<11>;

	ld.param.u64 	%rd3, [_Z12searchGlobalPcS_iiPi_param_0];
	ld.param.u64 	%rd4, [_Z12searchGlobalPcS_iiPi_param_1];
	ld.param.u32 	%r5, [_Z12searchGlobalPcS_iiPi_param_2];
	ld.param.u32 	%r4, [_Z12searchGlobalPcS_iiPi_param_3];
	ld.param.u64 	%rd5, [_Z12searchGlobalPcS_iiPi_param_4];
	mov.u32 	%r6, %ctaid.x;
	mov.u32 	%r7, %ntid.x;
	mov.u32 	%r8, %tid.x;
	mad.lo.s32 	%r1, %r6, %r7, %r8;
	sub.s32 	%r9, %r5, %r4;
	setp.gt.s32 	%p1, %r1, %r9;
	@%p1 bra 	$L__BB0_6;
	setp.lt.s32 	%p2, %r4, 1;
	@%p2 bra 	$L__BB0_5;
	cvta.to.global.u64 	%rd1, %rd3;
	cvta.to.global.u64 	%rd2, %rd4;
	mov.b32 	%r13, 0;
	bra.uni 	$L__BB0_4;
$L__BB0_3:
	add.s32 	%r13, %r13, 1;
	setp.eq.s32 	%p4, %r13, %r4;
	@%p4 bra 	$L__BB0_5;
$L__BB0_4:
	add.s32 	%r11, %r13, %r1;
	cvt.s64.s32 	%rd6, %r11;
	add.s64 	%rd7, %rd1, %rd6;
	ld.global.u8 	%rs1, [%rd7];
	cvt.u64.u32 	%rd8, %r13;
	add.s64 	%rd9, %rd2, %rd8;
	ld.global.u8 	%rs2, [%rd9];
	setp.eq.s16 	%p3, %rs1, %rs2;
	@%p3 bra 	$L__BB0_3;
	bra.uni 	$L__BB0_6;
$L__BB0_5:
	cvta.to.global.u64 	%rd10, %rd5;
	atom.global.add.u32 	%r12, [%rd10], 1;
$L__BB0_6:
	ret;

}
	// .globl	_Z15searchRegistersPcS_iiPi
.visible .entry _Z15searchRegistersPcS_iiPi(
	.param .u64 .ptr .align 1 _Z15searchRegistersPcS_iiPi_param_0,
	.param .u64 .ptr .align 1 _Z15searchRegistersPcS_iiPi_param_1,
	.param .u32 _Z15searchRegistersPcS_iiPi_param_2,
	.param .u32 _Z15searchRegistersPcS_iiPi_param_3,
	.param .u64 .ptr .align 1 _Z15searchRegistersPcS_iiPi_param_4
)
{
	.local .align 16 .b8 	__local_depot1[16];
	.reg .b64 	%SP;
	.reg .b64 	%SPL;
	.reg .pred 	%p<7>;
	.reg .b16 	%rs<4>;
	.reg .b32 	%r<22>;
	.reg .b64 	%rd<16>;

	mov.u64 	%SPL, __local_depot1;
	ld.param.u64 	%rd5, [_Z15searchRegistersPcS_iiPi_param_0];
	ld.param.u32 	%r9, [_Z15searchRegistersPcS_iiPi_param_2];
	ld.param.u32 	%r10, [_Z15searchRegistersPcS_iiPi_param_3];
	ld.param.u64 	%rd6, [_Z15searchRegistersPcS_iiPi_param_4];
	add.u64 	%rd1, %SPL, 0;
	mov.u32 	%r11, %ctaid.x;
	mov.u32 	%r12, %ntid.x;
	mov.u32 	%r13, %tid.x;
	mad.lo.s32 	%r1, %r11, %r12, %r13;
	setp.lt.s32 	%p1, %r10, 1;
	@%p1 bra 	$L__BB1_3;
	add.s32 	%r14, %r10, -1;
	min.u32 	%r15, %r14, 15;
	neg.s32 	%r20, %r15;
	cvta.to.global.u64 	%rd2, %rd5;
	mov.u32 	%r19, %r1;
	mov.u64 	%rd15, %rd1;
$L__BB1_2:
	cvt.s64.s32 	%rd8, %r19;
	add.s64 	%rd9, %rd2, %rd8;
	ld.global.u8 	%rs1, [%rd9];
	st.local.u8 	[%rd15], %rs1;
	add.s32 	%r20, %r20, 1;
	add.s64 	%rd15, %rd15, 1;
	add.s32 	%r19, %r19, 1;
	setp.ne.s32 	%p2, %r20, 1;
	@%p2 bra 	$L__BB1_2;
$L__BB1_3:
	sub.s32 	%r16, %r9, %r10;
	setp.gt.s32 	%p3, %r1, %r16;
	@%p3 bra 	$L__BB1_9;
	setp.lt.s32 	%p4, %r10, 1;
	@%p4 bra 	$L__BB1_8;
	mov.b32 	%r21, 0;
	mov.u64 	%rd12, d_word_const;
	bra.uni 	$L__BB1_7;
$L__BB1_6:
	add.s32 	%r21, %r21, 1;
	setp.eq.s32 	%p6, %r21, %r10;
	@%p6 bra 	$L__BB1_8;
$L__BB1_7:
	cvt.u64.u32 	%rd10, %r21;
	add.s64 	%rd11, %rd1, %rd10;
	ld.local.u8 	%rs2, [%rd11];
	add.s64 	%rd13, %rd12, %rd10;
	ld.const.u8 	%rs3, [%rd13];
	setp.eq.s16 	%p5, %rs2, %rs3;
	@%p5 bra 	$L__BB1_6;
	bra.uni 	$L__BB1_9;
$L__BB1_8:
	cvta.to.global.u64 	%rd14, %rd6;
	atom.global.add.u32 	%r18, [%rd14], 1;
$L__BB1_9:
	ret;

}
	// .globl	_Z12searchSharedPcS_iiPi
.visible .entry _Z12searchSharedPcS_iiPi(
	.param .u64 .ptr .align 1 _Z12searchSharedPcS_iiPi_param_0,
	.param .u64 .ptr .align 1 _Z12searchSharedPcS_iiPi_param_1,
	.param .u32 _Z12searchSharedPcS_iiPi_param_2,
	.param .u32 _Z12searchSharedPcS_iiPi_param_3,
	.param .u64 .ptr .align 1 _Z12searchSharedPcS_iiPi_param_4
)
{
	.reg .pred 	%p<9>;
	.reg .b16 	%rs<5>;
	.reg .b32 	%r<23>;
	.reg .b64 	%rd<12>;
	// demoted variable
	.shared .align 1 .b8 _ZZ12searchSharedPcS_iiPiE5table[272];
	ld.param.u64 	%rd3, [_Z12searchSharedPcS_iiPi_param_0];
	ld.param.u32 	%r7, [_Z12searchSharedPcS_iiPi_param_2];
	ld.param.u32 	%r8, [_Z12searchSharedPcS_iiPi_param_3];
	ld.param.u64 	%rd2, [_Z12searchSharedPcS_iiPi_param_4];
	cvta.to.global.u64 	%rd1, %rd3;
	mov.u32 	%r1, %tid.x;
	mov.u32 	%r9, %ctaid.x;
	mov.u32 	%r2, %ntid.x;
	mad.lo.s32 	%r3, %r9, %r2, %r1;
	setp.ge.s32 	%p1, %r3, %r7;
	@%p1 bra 	$L__BB2_2;
	cvt.s64.s32 	%rd4, %r3;
	add.s64 	%rd5, %rd1, %rd4;
	ld.global.u8 	%rs1, [%rd5];
	mov.u32 	%r10, _ZZ12searchSharedPcS_iiPiE5table;
	add.s32 	%r11, %r10, %r1;
	st.shared.u8 	[%r11], %rs1;
$L__BB2_2:
	add.s32 	%r12, %r8, -1;
	setp.ge.s32 	%p2, %r1, %r12;
	add.s32 	%r4, %r3, %r2;
	setp.ge.u32 	%p3, %r4, %r7;
	or.pred  	%p4, %p3, %p2;
	@%p4 bra 	$L__BB2_4;
	cvt.u64.u32 	%rd6, %r4;
	add.s64 	%rd7, %rd1, %rd6;
	ld.global.u8 	%rs2, [%rd7];
	add.s32 	%r13, %r1, %r2;
	mov.u32 	%r14, _ZZ12searchSharedPcS_iiPiE5table;
	add.s32 	%r15, %r14, %r13;
	st.shared.u8 	[%r15], %rs2;
$L__BB2_4:
	bar.sync 	0;
	sub.s32 	%r16, %r7, %r8;
	setp.gt.s32 	%p5, %r3, %r16;
	@%p5 bra 	$L__BB2_10;
	setp.lt.s32 	%p6, %r8, 1;
	@%p6 bra 	$L__BB2_9;
	mov.b32 	%r22, 0;
	mov.u32 	%r19, _ZZ12searchSharedPcS_iiPiE5table;
	mov.u64 	%rd9, d_word_const;
	bra.uni 	$L__BB2_8;
$L__BB2_7:
	add.s32 	%r22, %r22, 1;
	setp.eq.s32 	%p8, %r22, %r8;
	@%p8 bra 	$L__BB2_9;
$L__BB2_8:
	add.s32 	%r18, %r22, %r1;
	add.s32 	%r20, %r19, %r18;
	ld.shared.u8 	%rs3, [%r20];
	cvt.u64.u32 	%rd8, %r22;
	add.s64 	%rd10, %rd9, %rd8;
	ld.const.u8 	%rs4, [%rd10];
	setp.eq.s16 	%p7, %rs3, %rs4;
	@%p7 bra 	$L__BB2_7;
	bra.uni 	$L__BB2_10;
$L__BB2_9:
	cvta.to.global.u64 	%rd11, %rd2;
	atom.global.add.u32 	%r21, [%rd11], 1;
$L__BB2_10:
	ret;

}


// ===== COMPILED SASS (sm_100) =====

	.target	sm_100

	.elftype	@"ET_EXEC"


//--------------------- .note.nv.tkinfo           --------------------------
	.section	.note.nv.tkinfo,"",@"SHT_NOTE"
	.sectionflags	@"SHF_NOTE_NV_TKINFO"
	.tkinfo
        /*0018*/ 	.word	0x00000002
        /*0030*/ 	.string	""
        /*0030*/ 	.string	"ptxas"
        /*0030*/ 	.string	"Cuda compilation tools, release 13.0, V13.0.88"
        /*0030*/ 	.string	"Build cuda_13.0.r13.0/compiler.36424714_0"
        /*0030*/ 	.string	"-arch sm_100 -m 64 "



//--------------------- .note.nv.cuinfo           --------------------------
	.section	.note.nv.cuinfo,"",@"SHT_NOTE"
	.sectionflags	@"SHF_NOTE_NV_CUINFO"
        /*0018*/ 	.short	0x0002
        /*001a*/ 	.short	0x0064
        /*001c*/ 	.short	0x0082
	.zero		2


//--------------------- .nv.info                  --------------------------
	.section	.nv.info,"",@"SHT_CUDA_INFO"
	.align	4


	//----- nvinfo : EIATTR_REGCOUNT
	.align		4
        /*0000*/ 	.byte	0x04, 0x2f
        /*0002*/ 	.short	(.L_2 - .L_1)
	.align		4
.L_1:
        /*0004*/ 	.word	index@(_Z12searchGlobalPcS_iiPi)
        /*0008*/ 	.word	0x00000008


	//----- nvinfo : EIATTR_FRAME_SIZE
	.align		4
.L_2:
        /*000c*/ 	.byte	0x04, 0x11
        /*000e*/ 	.short	(.L_4 - .L_3)
	.align		4
.L_3:
        /*0010*/ 	.word	index@(_Z12searchGlobalPcS_iiPi)
        /*0014*/ 	.word	0x00000000


	//----- nvinfo : EIATTR_REGCOUNT
	.align		4
.L_4:
        /*0018*/ 	.byte	0x04, 0x2f
        /*001a*/ 	.short	(.L_6 - .L_5)
	.align		4
.L_5:
        /*001c*/ 	.word	index@(_Z15searchRegistersPcS_iiPi)
        /*0020*/ 	.word	0x00000011


	//----- nvinfo : EIATTR_FRAME_SIZE
	.align		4
.L_6:
        /*0024*/ 	.byte	0x04, 0x11
        /*0026*/ 	.short	(.L_8 - .L_7)
	.align		4
.L_7:
        /*0028*/ 	.word	index@(_Z15searchRegistersPcS_iiPi)
        /*002c*/ 	.word	0x00000010


	//----- nvinfo : EIATTR_REGCOUNT
	.align		4
.L_8:
        /*0030*/ 	.byte	0x04, 0x2f
        /*0032*/ 	.short	(.L_10 - .L_9)
	.align		4
.L_9:
        /*0034*/ 	.word	index@(_Z12searchSharedPcS_iiPi)
        /*0038*/ 	.word	0x0000000e


	//----- nvinfo : EIATTR_FRAME_SIZE
	.align		4
.L_10:
        /*003c*/ 	.byte	0x04, 0x11
        /*003e*/ 	.short	(.L_12 - .L_11)
	.align		4
.L_11:
        /*0040*/ 	.word	index@(_Z12searchSharedPcS_iiPi)
        /*0044*/ 	.word	0x00000000


	//----- nvinfo : EIATTR_MIN_STACK_SIZE
	.align		4
.L_12:
        /*0048*/ 	.byte	0x04, 0x12
        /*004a*/ 	.short	(.L_14 - .L_13)
	.align		4
.L_13:
        /*004c*/ 	.word	index@(_Z12searchSharedPcS_iiPi)
        /*0050*/ 	.word	0x00000000


	//----- nvinfo : EIATTR_MIN_STACK_SIZE
	.align		4
.L_14:
        /*0054*/ 	.byte	0x04, 0x12
        /*0056*/ 	.short	(.L_16 - .L_15)
	.align		4
.L_15:
        /*0058*/ 	.word	index@(_Z15searchRegistersPcS_iiPi)
        /*005c*/ 	.word	0x00000010


	//----- nvinfo : EIATTR_MIN_STACK_SIZE
	.align		4
.L_16:
        /*0060*/ 	.byte	0x04, 0x12
        /*0062*/ 	.short	(.L_18 - .L_17)
	.align		4
.L_17:
        /*0064*/ 	.word	index@(_Z12searchGlobalPcS_iiPi)
        /*0068*/ 	.word	0x00000000
.L_18:


//--------------------- .nv.compat                --------------------------
	.section	.nv.compat,"",@"SHT_CUDA_COMPAT_INFO"
	.align	4
        /*0000*/ 	.byte	0x02, 0x09, 0x00, 0x00, 0x02, 0x02, 0x01, 0x00, 0x02, 0x05, 0x05, 0x00, 0x03, 0x07, 0x01, 0x01
        /*0010*/ 	.byte	0x02, 0x03, 0x00, 0x00, 0x02, 0x06, 0x01, 0x00, 0x04, 0x0b, 0x08, 0x00, 0x09, 0x00, 0x00, 0x00
        /*0020*/ 	.byte	0x00, 0x00, 0x00, 0x00


//--------------------- .nv.info._Z12searchSharedPcS_iiPi --------------------------
	.section	.nv.info._Z12searchSharedPcS_iiPi,"",@"SHT_CUDA_INFO"
	.sectionflags	@""
	.align	4


	//----- nvinfo : EIATTR_CUDA_API_VERSION
	.align		4
        /*0000*/ 	.byte	0x04, 0x37
        /*0002*/ 	.short	(.L_20 - .L_19)
.L_19:
        /*0004*/ 	.word	0x00000082


	//----- nvinfo : EIATTR_KPARAM_INFO
	.align		4
.L_20:
        /*0008*/ 	.byte	0x04, 0x17
        /*000a*/ 	.short	(.L_22 - .L_21)
.L_21:
        /*000c*/ 	.word	0x00000000
        /*0010*/ 	.short	0x0004
        /*0012*/ 	.short	0x0018
        /*0014*/ 	.byte	0x00, 0xf5, 0x21, 0x00


	//----- nvinfo : EIATTR_KPARAM_INFO
	.align		4
.L_22:
        /*0018*/ 	.byte	0x04, 0x17
        /*001a*/ 	.short	(.L_24 - .L_23)
.L_23:
        /*001c*/ 	.word	0x00000000
        /*0020*/ 	.short	0x0003
        /*0022*/ 	.short	0x0014
        /*0024*/ 	.byte	0x00, 0xf0, 0x11, 0x00


	//----- nvinfo : EIATTR_KPARAM_INFO
	.align		4
.L_24:
        /*0028*/ 	.byte	0x04, 0x17
        /*002a*/ 	.short	(.L_26 - .L_25)
.L_25:
        /*002c*/ 	.word	0x00000000
        /*0030*/ 	.short	0x0002
        /*0032*/ 	.short	0x0010
        /*0034*/ 	.byte	0x00, 0xf0, 0x11, 0x00


	//----- nvinfo : EIATTR_KPARAM_INFO
	.align		4
.L_26:
        /*0038*/ 	.byte	0x04, 0x17
        /*003a*/ 	.short	(.L_28 - .L_27)
.L_27:
        /*003c*/ 	.word	0x00000000
        /*0040*/ 	.short	0x0001
        /*0042*/ 	.short	0x0008
        /*0044*/ 	.byte	0x00, 0xf5, 0x21, 0x00


	//----- nvinfo : EIATTR_KPARAM_INFO
	.align		4
.L_28:
        /*0048*/ 	.byte	0x04, 0x17
        /*004a*/ 	.short	(.L_30 - .L_29)
.L_29:
        /*004c*/ 	.word	0x00000000
        /*0050*/ 	.short	0x0000
        /*0052*/ 	.short	0x0000
        /*0054*/ 	.byte	0x00, 0xf5, 0x21, 0x00


	//----- nvinfo : EIATTR_SPARSE_MMA_MASK
	.align		4
.L_30:
        /*0058*/ 	.byte	0x03, 0x50
        /*005a*/ 	.short	0x0000


	//----- nvinfo : EIATTR_MAXREG_COUNT
	.align		4
        /*005c*/ 	.byte	0x03, 0x1b
        /*005e*/ 	.short	0x00ff


	//----- nvinfo : EIATTR_NUM_BARRIERS
	.align		4
        /*0060*/ 	.byte	0x02, 0x4c
        /*0062*/ 	.byte	0x01
	.zero		1


	//----- nvinfo : EIATTR_MERCURY_ISA_VERSION
	.align		4
        /*0064*/ 	.byte	0x03, 0x5f
        /*0066*/ 	.short	0x0101


	//----- nvinfo : EIATTR_INT_WARP_WIDE_INSTR_OFFSETS
	.align		4
        /*0068*/ 	.byte	0x04, 0x31
        /*006a*/ 	.short	(.L_32 - .L_31)


	//   ....[0]....
.L_31:
        /*006c*/ 	.word	0x00000340


	//----- nvinfo : EIATTR_VRC_CTA_INIT_COUNT
	.align		4
.L_32:
        /*0070*/ 	.byte	0x02, 0x4a
	.zero		1
	.zero		1


	//----- nvinfo : EIATTR_EXIT_INSTR_OFFSETS
	.align		4
        /*0074*/ 	.byte	0x04, 0x1c
        /*0076*/ 	.short	(.L_34 - .L_33)


	//   ....[0]....
.L_33:
        /*0078*/ 	.word	0x00000220


	//   ....[1]....
        /*007c*/ 	.word	0x000002f0


	//   ....[2]....
        /*0080*/ 	.word	0x00000390


	//----- nvinfo : EIATTR_CBANK_PARAM_SIZE
	.align		4
.L_34:
        /*0084*/ 	.byte	0x03, 0x19
        /*0086*/ 	.short	0x0020


	//----- nvinfo : EIATTR_PARAM_CBANK
	.align		4
        /*0088*/ 	.byte	0x04, 0x0a
        /*008a*/ 	.short	(.L_36 - .L_35)
	.align		4
.L_35:
        /*008c*/ 	.word	index@(.nv.constant0._Z12searchSharedPcS_iiPi)
        /*0090*/ 	.short	0x0380
        /*0092*/ 	.short	0x0020


	//----- nvinfo : EIATTR_SW_WAR
	.align		4
.L_36:
        /*0094*/ 	.byte	0x04, 0x36
        /*0096*/ 	.short	(.L_38 - .L_37)
.L_37:
        /*0098*/ 	.word	0x00000008
.L_38:


//--------------------- .nv.info._Z15searchRegistersPcS_iiPi --------------------------
	.section	.nv.info._Z15searchRegistersPcS_iiPi,"",@"SHT_CUDA_INFO"
	.sectionflags	@""
	.align	4


	//----- nvinfo : EIATTR_CUDA_API_VERSION
	.align		4
        /*0000*/ 	.byte	0x04, 0x37
        /*0002*/ 	.short	(.L_40 - .L_39)
.L_39:
        /*0004*/ 	.word	0x00000082


	//----- nvinfo : EIATTR_KPARAM_INFO
	.align		4
.L_40:
        /*0008*/ 	.byte	0x04, 0x17
        /*000a*/ 	.short	(.L_42 - .L_41)
.L_41:
        /*000c*/ 	.word	0x00000000
        /*0010*/ 	.short	0x0004
        /*0012*/ 	.short	0x0018
        /*0014*/ 	.byte	0x00, 0xf5, 0x21, 0x00


	//----- nvinfo : EIATTR_KPARAM_INFO
	.align		4
.L_42:
        /*0018*/ 	.byte	0x04, 0x17
        /*001a*/ 	.short	(.L_44 - .L_43)
.L_43:
        /*001c*/ 	.word	0x00000000
        /*0020*/ 	.short	0x0003
        /*0022*/ 	.short	0x0014
        /*0024*/ 	.byte	0x00, 0xf0, 0x11, 0x00


	//----- nvinfo : EIATTR_KPARAM_INFO
	.align		4
.L_44:
        /*0028*/ 	.byte	0x04, 0x17
        /*002a*/ 	.short	(.L_46 - .L_45)
.L_45:
        /*002c*/ 	.word	0x00000000
        /*0030*/ 	.short	0x0002
        /*0032*/ 	.short	0x0010
        /*0034*/ 	.byte	0x00, 0xf0, 0x11, 0x00


	//----- nvinfo : EIATTR_KPARAM_INFO
	.align		4
.L_46:
        /*0038*/ 	.byte	0x04, 0x17
        /*003a*/ 	.short	(.L_48 - .L_47)
.L_47:
        /*003c*/ 	.word	0x00000000
        /*0040*/ 	.short	0x0001
        /*0042*/ 	.short	0x0008
        /*0044*/ 	.byte	0x00, 0xf5, 0x21, 0x00


	//----- nvinfo : EIATTR_KPARAM_INFO
	.align		4
.L_48:
        /*0048*/ 	.byte	0x04, 0x17
        /*004a*/ 	.short	(.L_50 - .L_49)
.L_49:
        /*004c*/ 	.word	0x00000000
        /*0050*/ 	.short	0x0000
        /*0052*/ 	.short	0x0000
        /*0054*/ 	.byte	0x00, 0xf5, 0x21, 0x00


	//----- nvinfo : EIATTR_SPARSE_MMA_MASK
	.align		4
.L_50:
        /*0058*/ 	.byte	0x03, 0x50
        /*005a*/ 	.short	0x0000


	//----- nvinfo : EIATTR_MAXREG_COUNT
	.align		4
        /*005c*/ 	.byte	0x03, 0x1b
        /*005e*/ 	.short	0x00ff


	//----- nvinfo : EIATTR_MERCURY_ISA_VERSION
	.align		4
        /*0060*/ 	.byte	0x03, 0x5f
        /*0062*/ 	.short	0x0101


	//----- nvinfo : EIATTR_INT_WARP_WIDE_INSTR_OFFSETS
	.align		4
        /*0064*/ 	.byte	0x04, 0x31
        /*0066*/ 	.short	(.L_52 - .L_51)


	//   ....[0]....
.L_51:
        /*0068*/ 	.word	0x000005d0


	//----- nvinfo : EIATTR_VRC_CTA_INIT_COUNT
	.align		4
.L_52:
        /*006c*/ 	.byte	0x02, 0x4a
	.zero		1
	.zero		1


	//----- nvinfo : EIATTR_EXIT_INSTR_OFFSETS
	.align		4
        /*0070*/ 	.byte	0x04, 0x1c
        /*0072*/ 	.short	(.L_54 - .L_53)


	//   ....[0]....
.L_53:
        /*0074*/ 	.word	0x000004f0


	//   ....[1]....
        /*0078*/ 	.word	0x00000590


	//   ....[2]....
        /*007c*/ 	.word	0x00000620


	//----- nvinfo : EIATTR_CBANK_PARAM_SIZE
	.align		4
.L_54:
        /*0080*/ 	.byte	0x03, 0x19
        /*0082*/ 	.short	0x0020


	//----- nvinfo : EIATTR_PARAM_CBANK
	.align		4
        /*0084*/ 	.byte	0x04, 0x0a
        /*0086*/ 	.short	(.L_56 - .L_55)
	.align		4
.L_55:
        /*0088*/ 	.word	index@(.nv.constant0._Z15searchRegistersPcS_iiPi)
        /*008c*/ 	.short	0x0380
        /*008e*/ 	.short	0x0020


	//----- nvinfo : EIATTR_SW_WAR
	.align		4
.L_56:
        /*0090*/ 	.byte	0x04, 0x36
        /*0092*/ 	.short	(.L_58 - .L_57)
.L_57:
        /*0094*/ 	.word	0x00000008
.L_58:


//--------------------- .nv.info._Z12searchGlobalPcS_iiPi --------------------------
	.section	.nv.info._Z12searchGlobalPcS_iiPi,"",@"SHT_CUDA_INFO"
	.sectionflags	@""
	.align	4


	//----- nvinfo : EIATTR_CUDA_API_VERSION
	.align		4
        /*0000*/ 	.byte	0x04, 0x37
        /*0002*/ 	.short	(.L_60 - .L_59)
.L_59:
        /*0004*/ 	.word	0x00000082


	//----- nvinfo : EIATTR_KPARAM_INFO
	.align		4
.L_60:
        /*0008*/ 	.byte	0x04, 0x17
        /*000a*/ 	.short	(.L_62 - .L_61)
.L_61:
        /*000c*/ 	.word	0x00000000
        /*0010*/ 	.short	0x0004
        /*0012*/ 	.short	0x0018
        /*0014*/ 	.byte	0x00, 0xf5, 0x21, 0x00


	//----- nvinfo : EIATTR_KPARAM_INFO
	.align		4
.L_62:
        /*0018*/ 	.byte	0x04, 0x17
        /*001a*/ 	.short	(.L_64 - .L_63)
.L_63:
        /*001c*/ 	.word	0x00000000
        /*0020*/ 	.short	0x0003
        /*0022*/ 	.short	0x0014
        /*0024*/ 	.byte	0x00, 0xf0, 0x11, 0x00


	//----- nvinfo : EIATTR_KPARAM_INFO
	.align		4
.L_64:
        /*0028*/ 	.byte	0x04, 0x17
        /*002a*/ 	.short	(.L_66 - .L_65)
.L_65:
        /*002c*/ 	.word	0x00000000
        /*0030*/ 	.short	0x0002
        /*0032*/ 	.short	0x0010
        /*0034*/ 	.byte	0x00, 0xf0, 0x11, 0x00


	//----- nvinfo : EIATTR_KPARAM_INFO
	.align		4
.L_66:
        /*0038*/ 	.byte	0x04, 0x17
        /*003a*/ 	.short	(.L_68 - .L_67)
.L_67:
        /*003c*/ 	.word	0x00000000
        /*0040*/ 	.short	0x0001
        /*0042*/ 	.short	0x0008
        /*0044*/ 	.byte	0x00, 0xf5, 0x21, 0x00


	//----- nvinfo : EIATTR_KPARAM_INFO
	.align		4
.L_68:
        /*0048*/ 	.byte	0x04, 0x17
        /*004a*/ 	.short	(.L_70 - .L_69)
.L_69:
        /*004c*/ 	.word	0x00000000
        /*0050*/ 	.short	0x0000
        /*0052*/ 	.short	0x0000
        /*0054*/ 	.byte	0x00, 0xf5, 0x21, 0x00


	//----- nvinfo : EIATTR_SPARSE_MMA_MASK
	.align		4
.L_70:
        /*0058*/ 	.byte	0x03, 0x50
        /*005a*/ 	.short	0x0000


	//----- nvinfo : EIATTR_MAXREG_COUNT
	.align		4
        /*005c*/ 	.byte	0x03, 0x1b
        /*005e*/ 	.short	0x00ff


	//----- nvinfo : EIATTR_MERCURY_ISA_VERSION
	.align		4
        /*0060*/ 	.byte	0x03, 0x5f
        /*0062*/ 	.short	0x0101


	//----- nvinfo : EIATTR_INT_WARP_WIDE_INSTR_OFFSETS
	.align		4
        /*0064*/ 	.byte	0x04, 0x31
        /*0066*/ 	.short	(.L_72 - .L_71)


	//   ....[0]....
.L_71:
        /*0068*/ 	.word	0x000001f0


	//----- nvinfo : EIATTR_VRC_CTA_INIT_COUNT
	.align		4
.L_72:
        /*006c*/ 	.byte	0x02, 0x4a
	.zero		1
	.zero		1


	//----- nvinfo : EIATTR_EXIT_INSTR_OFFSETS
	.align		4
        /*0070*/ 	.byte	0x04, 0x1c
        /*0072*/ 	.short	(.L_74 - .L_73)


	//   ....[0]....
.L_73:
        /*0074*/ 	.word	0x00000080


	//   ....[1]....
        /*0078*/ 	.word	0x000001b0


	//   ....[2]....
        /*007c*/ 	.word	0x00000240


	//----- nvinfo : EIATTR_CBANK_PARAM_SIZE
	.align		4
.L_74:
        /*0080*/ 	.byte	0x03, 0x19
        /*0082*/ 	.short	0x0020


	//----- nvinfo : EIATTR_PARAM_CBANK
	.align		4
        /*0084*/ 	.byte	0x04, 0x0a
        /*0086*/ 	.short	(.L_76 - .L_75)
	.align		4
.L_75:
        /*0088*/ 	.word	index@(.nv.constant0._Z12searchGlobalPcS_iiPi)
        /*008c*/ 	.short	0x0380
        /*008e*/ 	.short	0x0020


	//----- nvinfo : EIATTR_SW_WAR
	.align		4
.L_76:
        /*0090*/ 	.byte	0x04, 0x36
        /*0092*/ 	.short	(.L_78 - .L_77)
.L_77:
        /*0094*/ 	.word	0x00000008
.L_78:


//--------------------- .nv.callgraph             --------------------------
	.section	.nv.callgraph,"",@"SHT_CUDA_CALLGRAPH"
	.align	4
	.sectionentsize	8
	.align		4
        /*0000*/ 	.word	0x00000000
	.align		4
        /*0004*/ 	.word	0xffffffff
	.align		4
        /*0008*/ 	.word	0x00000000
	.align		4
        /*000c*/ 	.word	0xfffffffe
	.align		4
        /*0010*/ 	.word	0x00000000
	.align		4
        /*0014*/ 	.word	0xfffffffd
	.align		4
        /*0018*/ 	.word	0x00000000
	.align		4
        /*001c*/ 	.word	0xfffffffc


//--------------------- .nv.constant3             --------------------------
	.section	.nv.constant3,"a",@progbits
.nv.constant3:
	.type		d_word_const,@object
	.size		d_word_const,(.L_0 - d_word_const)
d_word_const:
	.zero		16
.L_0:


//--------------------- .text._Z12searchSharedPcS_iiPi --------------------------
	.section	.text._Z12searchSharedPcS_iiPi,"ax",@progbits
	.align	128
        .global         _Z12searchSharedPcS_iiPi
        .type           _Z12searchSharedPcS_iiPi,@function
        .size           _Z12searchSharedPcS_iiPi,(.L_x_14 - _Z12searchSharedPcS_iiPi)
        .other          _Z12searchSharedPcS_iiPi,@"STO_CUDA_ENTRY STV_DEFAULT"
_Z12searchSharedPcS_iiPi:
.text._Z12searchSharedPcS_iiPi:
[----:B------:R-:W-:Y:S01]  /*0000*/  LDC R1, c[0x0][0x37c] ;  /* 0x0000df00ff017b82 */ /* 0x000fe20000000800 */
[----:B------:R-:W0:Y:S07]  /*0010*/  S2R R11, SR_TID.X ;  /* 0x00000000000b7919 */ /* 0x000e2e0000002100 */
[----:B------:R-:W1:Y:S01]  /*0020*/  S2UR UR6, SR_CTAID.X ;  /* 0x00000000000679c3 */ /* 0x000e620000002500 */
[----:B------:R-:W2:Y:S01]  /*0030*/  LDCU UR8, c[0x0][0x394] ;  /* 0x00007280ff0877ac */ /* 0x000ea20008000800 */
[----:B------:R-:W3:Y:S06]  /*0040*/  LDCU UR4, c[0x0][0x390] ;  /* 0x00007200ff0477ac */ /* 0x000eec0008000800 */
[----:B------:R-:W1:Y:S01]  /*0050*/  LDC R8, c[0x0][0x360] ;  /* 0x0000d800ff087b82 */ /* 0x000e620000000800 */
[----:B--2---:R-:W-:-:S06]  /*0060*/  UIADD3 UR5, UPT, UPT, UR8, -0x1, URZ ;  /* 0xffffffff08057890 */ /* 0x004fcc000fffe0ff */
[----:B0-----:R-:W-:Y:S01]  /*0070*/  ISETP.GE.AND P0, PT, R11, UR5, PT ;  /* 0x000000050b007c0c */ /* 0x001fe2000bf06270 */
[----:B-1----:R-:W-:Y:S01]  /*0080*/  IMAD R0, R8, UR6, R11 ;  /* 0x0000000608007c24 */ /* 0x002fe2000f8e020b */
[----:B------:R-:W0:Y:S03]  /*0090*/  LDCU.64 UR6, c[0x0][0x358] ;  /* 0x00006b00ff0677ac */ /* 0x000e260008000a00 */
[C---:B------:R-:W-:Y:S01]  /*00a0*/  IMAD.IADD R5, R0.reuse, 0x1, R8 ;  /* 0x0000000100057824 */ /* 0x040fe200078e0208 */
[----:B---3--:R-:W-:-:S04]  /*00b0*/  ISETP.GE.AND P1, PT, R0, UR4, PT ;  /* 0x0000000400007c0c */ /* 0x008fc8000bf26270 */
[----:B------:R-:W-:-:S09]  /*00c0*/  ISETP.GE.U32.OR P0, PT, R5, UR4, P0 ;  /* 0x0000000405007c0c */ /* 0x000fd20008706470 */
[----:B------:R-:W1:Y:S08]  /*00d0*/  @!P1 LDC.64 R2, c[0x0][0x380] ;  /* 0x0000e000ff029b82 */ /* 0x000e700000000a00 */
[----:B------:R-:W2:Y:S01]  /*00e0*/  @!P0 LDC.64 R6, c[0x0][0x380] ;  /* 0x0000e000ff068b82 */ /* 0x000ea20000000a00 */
[----:B-1----:R-:W-:-:S04]  /*00f0*/  @!P1 IADD3 R2, P2, PT, R0, R2, RZ ;  /* 0x0000000200029210 */ /* 0x002fc80007f5e0ff */
[----:B------:R-:W-:Y:S02]  /*0100*/  @!P1 LEA.HI.X.SX32 R3, R0, R3, 0x1, P2 ;  /* 0x0000000300039211 */ /* 0x000fe400010f0eff */
[----:B--2---:R-:W-:-:S03]  /*0110*/  @!P0 IADD3 R4, P3, PT, R5, R6, RZ ;  /* 0x0000000605048210 */ /* 0x004fc60007f7e0ff */
[----:B0-----:R-:W2:Y:S02]  /*0120*/  @!P1 LDG.E.U8 R2, desc[UR6][R2.64] ;  /* 0x0000000602029981 */ /* 0x001ea4000c1e1100 */
[----:B------:R-:W-:-:S05]  /*0130*/  @!P0 IMAD.X R5, RZ, RZ, R7, P3 ;  /* 0x000000ffff058224 */ /* 0x000fca00018e0607 */
[----:B------:R-:W3:Y:S01]  /*0140*/  @!P0 LDG.E.U8 R4, desc[UR6][R4.64] ;  /* 0x0000000604048981 */ /* 0x000ee2000c1e1100 */
[----:B------:R-:W0:Y:S01]  /*0150*/  @!P1 S2R R7, SR_CgaCtaId ;  /* 0x0000000000079919 */ /* 0x000e220000008800 */
[----:B------:R-:W1:Y:S01]  /*0160*/  @!P0 S2R R10, SR_CgaCtaId ;  /* 0x00000000000a8919 */ /* 0x000e620000008800 */
[----:B------:R-:W-:Y:S02]  /*0170*/  @!P1 MOV R6, 0x400 ;  /* 0x0000040000069802 */ /* 0x000fe40000000f00 */
[----:B------:R-:W-:Y:S01]  /*0180*/  @!P0 MOV R9, 0x400 ;  /* 0x0000040000098802 */ /* 0x000fe20000000f00 */
[----:B------:R-:W-:Y:S01]  /*0190*/  UIADD3 UR4, UPT, UPT, UR4, -UR8, URZ ;  /* 0x8000000804047290 */ /* 0x000fe2000fffe0ff */
[----:B0-----:R-:W-:Y:S02]  /*01a0*/  @!P1 LEA R6, R7, R6, 0x18 ;  /* 0x0000000607069211 */ /* 0x001fe400078ec0ff */
[----:B-1----:R-:W-:-:S03]  /*01b0*/  @!P0 LEA R9, R10, R9, 0x18 ;  /* 0x000000090a098211 */ /* 0x002fc600078ec0ff */
[----:B------:R-:W-:Y:S01]  /*01c0*/  @!P1 IMAD.IADD R7, R6, 0x1, R11 ;  /* 0x0000000106079824 */ /* 0x000fe200078e020b */
[----:B------:R-:W-:Y:S02]  /*01d0*/  @!P0 IADD3 R9, PT, PT, R9, R11, R8 ;  /* 0x0000000b09098210 */ /* 0x000fe40007ffe008 */
[----:B------:R-:W-:Y:S02]  /*01e0*/  ISETP.GT.AND P2, PT, R0, UR4, PT ;  /* 0x0000000400007c0c */ /* 0x000fe4000bf44270 */
[----:B--2---:R0:W-:Y:S04]  /*01f0*/  @!P1 STS.U8 [R7], R2 ;  /* 0x0000000207009388 */ /* 0x0041e80000000000 */
[----:B---3--:R0:W-:Y:S01]  /*0200*/  @!P0 STS.U8 [R9], R4 ;  /* 0x0000000409008388 */ /* 0x0081e20000000000 */
[----:B------:R-:W-:Y:S06]  /*0210*/  BAR.SYNC.DEFER_BLOCKING 0x0 ;  /* 0x0000000000007b1d */ /* 0x000fec0000010000 */
[----:B------:R-:W-:Y:S05]  /*0220*/  @P2 EXIT ;  /* 0x000000000000294d */ /* 0x000fea0003800000 */
[----:B------:R-:W-:-:S09]  /*0230*/  UISETP.GE.AND UP0, UPT, UR8, 0x1, UPT ;  /* 0x000000010800788c */ /* 0x000fd2000bf06270 */
[----:B------:R-:W-:Y:S05]  /*0240*/  BRA.U !UP0, `(.L_x_0) ;  /* 0x0000000108347547 */ /* 0x000fea000b800000 */
[----:B------:R-:W1:Y:S01]  /*0250*/  S2UR UR5, SR_CgaCtaId ;  /* 0x00000000000579c3 */ /* 0x000e620000008800 */
[----:B------:R-:W-:Y:S01]  /*0260*/  IMAD.MOV.U32 R0, RZ, RZ, RZ ;  /* 0x000000ffff007224 */ /* 0x000fe200078e00ff */
[----:B------:R-:W-:Y:S01]  /*0270*/  UMOV UR4, 0x400 ;  /* 0x0000040000047882 */ /* 0x000fe20000000000 */
[----:B------:R-:W2:Y:S02]  /*0280*/  LDCU UR9, c[0x0][0x394] ;  /* 0x00007280ff0977ac */ /* 0x000ea40008000800 */
[----:B-12---:R-:W-:-:S12]  /*0290*/  ULEA UR4, UR5, UR4, 0x18 ;  /* 0x0000000405047291 */ /* 0x006fd8000f8ec0ff */
.L_x_1:
[C---:B0-----:R-:W-:Y:S01]  /*02a0*/  IADD3 R2, PT, PT, R0.reuse, UR4, R11 ;  /* 0x0000000400027c10 */ /* 0x041fe2000fffe00b */
[----:B------:R0:W1:Y:S05]  /*02b0*/  LDC.U8 R3, c[0x3][R0] ;  /* 0x00c0000000037b82 */ /* 0x00006a0000000000 */
[----:B------:R-:W1:Y:S01]  /*02c0*/  LDS.U8 R2, [R2] ;  /* 0x0000000002027984 */ /* 0x000e620000000000 */
[----:B0-----:R-:W-:Y:S01]  /*02d0*/  VIADD R0, R0, 0x1 ;  /* 0x0000000100007836 */ /* 0x001fe20000000000 */
[----:B-1----:R-:W-:-:S13]  /*02e0*/  ISETP.NE.AND P0, PT, R2, R3, PT ;  /* 0x000000030200720c */ /* 0x002fda0003f05270 */
[----:B------:R-:W-:Y:S05]  /*02f0*/  @P0 EXIT ;  /* 0x000000000000094d */ /* 0x000fea0003800000 */
[----:B------:R-:W-:-:S13]  /*0300*/  ISETP.NE.AND P0, PT, R0, UR9, PT ;  /* 0x0000000900007c0c */ /* 0x000fda000bf05270 */
[----:B------:R-:W-:Y:S05]  /*0310*/  @P0 BRA `(.L_x_1) ;  /* 0xfffffffc00e00947 */ /* 0x000fea000383ffff */
.L_x_0:
[----:B------:R-:W1:Y:S01]  /*0320*/  S2R R0, SR_LANEID ;  /* 0x0000000000007919 */ /* 0x000e620000000000 */
[----:B0-----:R-:W0:Y:S01]  /*0330*/  LDC.64 R2, c[0x0][0x398] ;  /* 0x0000e600ff027b82 */ /* 0x001e220000000a00 */
[----:B------:R-:W-:Y:S02]  /*0340*/  VOTEU.ANY UR5, UPT, PT ;  /* 0x0000000000057886 */ /* 0x000fe400038e0100 */
[----:B------:R-:W-:Y:S02]  /*0350*/  UFLO.U32 UR8, UR5 ;  /* 0x00000005000872bd */ /* 0x000fe400080e0000 */
[----:B------:R-:W0:Y:S04]  /*0360*/  POPC R5, UR5 ;  /* 0x0000000500057d09 */ /* 0x000e280008000000 */
[----:B-1----:R-:W-:-:S13]  /*0370*/  ISETP.EQ.U32.AND P0, PT, R0, UR8, PT ;  /* 0x0000000800007c0c */ /* 0x002fda000bf02070 */
[----:B0-----:R-:W-:Y:S01]  /*0380*/  @P0 REDG.E.ADD.STRONG.GPU desc[UR6][R2.64], R5 ;  /* 0x000000050200098e */ /* 0x001fe2000c12e106 */
[----:B------:R-:W-:Y:S05]  /*0390*/  EXIT ;  /* 0x000000000000794d */ /* 0x000fea0003800000 */
.L_x_2:
[----:B------:R-:W-:-:S00]  /*03a0*/  BRA `(.L_x_2) ;  /* 0xfffffffc00fc7947 */ /* 0x000fc0000383ffff */
[----:B------:R-:W-:-:S00]  /*03b0*/  NOP ;  /* 0x0000000000007918 */ /* 0x000fc00000000000 */
        /* <DEDUP_REMOVED lines=12> */
.L_x_14:


//--------------------- .text._Z15searchRegistersPcS_iiPi --------------------------
	.section	.text._Z15searchRegistersPcS_iiPi,"ax",@progbits
	.align	128
        .global         _Z15searchRegistersPcS_iiPi
        .type           _Z15searchRegistersPcS_iiPi,@function
        .size           _Z15searchRegistersPcS_iiPi,(.L_x_15 - _Z15searchRegistersPcS_iiPi)
        .other          _Z15searchRegistersPcS_iiPi,@"STO_CUDA_ENTRY STV_DEFAULT"
_Z15searchRegistersPcS_iiPi:
.text._Z15searchRegistersPcS_iiPi:
[----:B------:R-:W0:Y:S08]  /*0000*/  LDC R1, c[0x0][0x37c] ;  /* 0x0000df00ff017b82 */ /* 0x000e300000000800 */
[----:B------:R-:W1:Y:S01]  /*0010*/  LDC R2, c[0x0][0x394] ;  /* 0x0000e500ff027b82 */ /* 0x000e620000000800 */
[----:B------:R-:W2:Y:S01]  /*0020*/  S2R R0, SR_TID.X ;  /* 0x0000000000007919 */ /* 0x000ea20000002100 */
[----:B------:R-:W3:Y:S01]  /*0030*/  LDCU.64 UR4, c[0x0][0x358] ;  /* 0x00006b00ff0477ac */ /* 0x000ee20008000a00 */
[----:B0-----:R-:W-:-:S05]  /*0040*/  VIADD R1, R1, 0xfffffff0 ;  /* 0xfffffff001017836 */ /* 0x001fca0000000000 */
[----:B------:R-:W2:Y:S08]  /*0050*/  S2UR UR6, SR_CTAID.X ;  /* 0x00000000000679c3 */ /* 0x000eb00000002500 */
[----:B------:R-:W2:Y:S01]  /*0060*/  LDC R3, c[0x0][0x360] ;  /* 0x0000d800ff037b82 */ /* 0x000ea20000000800 */
[----:B-1----:R-:W-:Y:S01]  /*0070*/  ISETP.GE.AND P1, PT, R2, 0x1, PT ;  /* 0x000000010200780c */ /* 0x002fe20003f26270 */
[----:B--2---:R-:W-:-:S12]  /*0080*/  IMAD R3, R3, UR6, R0 ;  /* 0x0000000603037c24 */ /* 0x004fd8000f8e0200 */
[----:B---3--:R-:W-:Y:S05]  /*0090*/  @!P1 BRA `(.L_x_3) ;  /* 0x0000000400089947 */ /* 0x008fea0003800000 */
[----:B------:R-:W-:Y:S01]  /*00a0*/  IMAD.MOV.U32 R7, RZ, RZ, -0x1 ;  /* 0xffffffffff077424 */ /* 0x000fe200078e00ff */
[----:B------:R-:W0:Y:S01]  /*00b0*/  LDCU.64 UR8, c[0x0][0x380] ;  /* 0x00007000ff0877ac */ /* 0x000e220008000a00 */
[----:B------:R-:W-:Y:S02]  /*00c0*/  IMAD.MOV.U32 R6, RZ, RZ, R3 ;  /* 0x000000ffff067224 */ /* 0x000fe400078e0003 */
[----:B------:R-:W-:Y:S01]  /*00d0*/  IMAD.MOV.U32 R0, RZ, RZ, R1 ;  /* 0x000000ffff007224 */ /* 0x000fe200078e0001 */
[----:B------:R-:W-:-:S05]  /*00e0*/  VIADDMNMX.U32 R7, R2, R7, 0xf, PT ;  /* 0x0000000f02077446 */ /* 0x000fca0003800007 */
[----:B------:R-:W-:-:S05]  /*00f0*/  IMAD.MOV R7, RZ, RZ, -R7 ;  /* 0x000000ffff077224 */ /* 0x000fca00078e0a07 */
[----:B------:R-:W-:-:S13]  /*0100*/  ISETP.GE.AND P0, PT, R7, 0x1, PT ;  /* 0x000000010700780c */ /* 0x000fda0003f06270 */
[----:B0-----:R-:W-:Y:S05]  /*0110*/  @P0 BRA `(.L_x_4) ;  /* 0x0000000000c40947 */ /* 0x001fea0003800000 */
[----:B------:R-:W-:Y:S02]  /*0120*/  IADD3 R4, PT, PT, -R7, 0x1, RZ ;  /* 0x0000000107047810 */ /* 0x000fe40007ffe1ff */
[----:B------:R-:W-:Y:S02]  /*0130*/  PLOP3.LUT P0, PT, PT, PT, PT, 0x80, 0x8 ;  /* 0x000000000008781c */ /* 0x000fe40003f0f070 */
[----:B------:R-:W-:-:S13]  /*0140*/  ISETP.GT.AND P2, PT, R4, 0x3, PT ;  /* 0x000000030400780c */ /* 0x000fda0003f44270 */
[----:B------:R-:W-:Y:S05]  /*0150*/  @!P2 BRA `(.L_x_5) ;  /* 0x000000000068a947 */ /* 0x000fea0003800000 */
[----:B------:R-:W-:Y:S01]  /*0160*/  PLOP3.LUT P0, PT, PT, PT, PT, 0x8, 0x80 ;  /* 0x000000000080781c */ /* 0x000fe20003f0e170 */
[----:B------:R-:W0:-:S12]  /*0170*/  LDCU.64 UR6, c[0x0][0x380] ;  /* 0x00007000ff0677ac */ /* 0x000e180008000a00 */
.L_x_6:
[C---:B0-----:R-:W-:Y:S01]  /*0180*/  IADD3 R8, P2, PT, R6.reuse, UR6, RZ ;  /* 0x0000000606087c10 */ /* 0x041fe2000ff5e0ff */
[C---:B------:R-:W-:Y:S02]  /*0190*/  VIADD R5, R6.reuse, 0x1 ;  /* 0x0000000106057836 */ /* 0x040fe40000000000 */
[C---:B------:R-:W-:Y:S01]  /*01a0*/  VIADD R13, R6.reuse, 0x2 ;  /* 0x00000002060d7836 */ /* 0x040fe20000000000 */
[C---:B------:R-:W-:Y:S01]  /*01b0*/  LEA.HI.X.SX32 R9, R6.reuse, UR7, 0x1, P2 ;  /* 0x0000000706097c11 */ /* 0x040fe200090f0eff */
[----:B------:R-:W-:Y:S01]  /*01c0*/  VIADD R14, R6, 0x3 ;  /* 0x00000003060e7836 */ /* 0x000fe20000000000 */
[----:B------:R-:W-:Y:S02]  /*01d0*/  IADD3 R10, P2, PT, R5, UR6, RZ ;  /* 0x00000006050a7c10 */ /* 0x000fe4000ff5e0ff */
[----:B------:R-:W-:Y:S02]  /*01e0*/  IADD3 R12, P3, PT, R13, UR6, RZ ;  /* 0x000000060d0c7c10 */ /* 0x000fe4000ff7e0ff */
[----:B------:R-:W-:Y:S01]  /*01f0*/  IADD3 R4, P4, PT, R14, UR6, RZ ;  /* 0x000000060e047c10 */ /* 0x000fe2000ff9e0ff */
[----:B------:R-:W2:Y:S01]  /*0200*/  LDG.E.U8 R9, desc[UR4][R8.64] ;  /* 0x0000000408097981 */ /* 0x000ea2000c1e1100 */
[----:B------:R-:W-:-:S02]  /*0210*/  LEA.HI.X.SX32 R11, R5, UR7, 0x1, P2 ;  /* 0x00000007050b7c11 */ /* 0x000fc400090f0eff */
[----:B------:R-:W-:Y:S02]  /*0220*/  LEA.HI.X.SX32 R13, R13, UR7, 0x1, P3 ;  /* 0x000000070d0d7c11 */ /* 0x000fe400098f0eff */
[----:B------:R-:W-:Y:S02]  /*0230*/  LEA.HI.X.SX32 R5, R14, UR7, 0x1, P4 ;  /* 0x000000070e057c11 */ /* 0x000fe4000a0f0eff */
[----:B------:R-:W3:Y:S04]  /*0240*/  LDG.E.U8 R11, desc[UR4][R10.64] ;  /* 0x000000040a0b7981 */ /* 0x000ee8000c1e1100 */
[----:B------:R-:W4:Y:S04]  /*0250*/  LDG.E.U8 R13, desc[UR4][R12.64] ;  /* 0x000000040c0d7981 */ /* 0x000f28000c1e1100 */
[----:B------:R-:W5:Y:S01]  /*0260*/  LDG.E.U8 R5, desc[UR4][R4.64] ;  /* 0x0000000404057981 */ /* 0x000f62000c1e1100 */
[----:B------:R-:W-:-:S05]  /*0270*/  VIADD R7, R7, 0x4 ;  /* 0x0000000407077836 */ /* 0x000fca0000000000 */
[----:B------:R-:W-:Y:S01]  /*0280*/  ISETP.GE.AND P2, PT, R7, -0x2, PT ;  /* 0xfffffffe0700780c */ /* 0x000fe20003f46270 */
[----:B------:R-:W-:Y:S01]  /*0290*/  VIADD R6, R6, 0x4 ;  /* 0x0000000406067836 */ /* 0x000fe20000000000 */
[----:B--2---:R-:W-:Y:S04]  /*02a0*/  STL.U8 [R0], R9 ;  /* 0x0000000900007387 */ /* 0x004fe80000100000 */
[----:B---3--:R-:W-:Y:S04]  /*02b0*/  STL.U8 [R0+0x1], R11 ;  /* 0x0000010b00007387 */ /* 0x008fe80000100000 */
[----:B----4-:R-:W-:Y:S04]  /*02c0*/  STL.U8 [R0+0x2], R13 ;  /* 0x0000020d00007387 */ /* 0x010fe80000100000 */
[----:B-----5:R0:W-:Y:S02]  /*02d0*/  STL.U8 [R0+0x3], R5 ;  /* 0x0000030500007387 */ /* 0x0201e40000100000 */
[----:B0-----:R-:W-:Y:S01]  /*02e0*/  VIADD R0, R0, 0x4 ;  /* 0x0000000400007836 */ /* 0x001fe20000000000 */
[----:B------:R-:W-:Y:S06]  /*02f0*/  @!P2 BRA `(.L_x_6) ;  /* 0xfffffffc00a0a947 */ /* 0x000fec000383ffff */
.L_x_5:
[----:B------:R-:W-:-:S04]  /*0300*/  IADD3 R4, PT, PT, -R7, 0x1, RZ ;  /* 0x0000000107047810 */ /* 0x000fc80007ffe1ff */
[----:B------:R-:W-:-:S13]  /*0310*/  ISETP.GT.AND P2, PT, R4, 0x1, PT ;  /* 0x000000010400780c */ /* 0x000fda0003f44270 */
[----:B------:R-:W-:Y:S05]  /*0320*/  @!P2 BRA `(.L_x_7) ;  /* 0x000000000038a947 */ /* 0x000fea0003800000 */
[----:B------:R-:W0:Y:S01]  /*0330*/  LDCU.64 UR6, c[0x0][0x380] ;  /* 0x00007000ff0677ac */ /* 0x000e220008000a00 */
[C---:B------:R-:W-:Y:S01]  /*0340*/  VIADD R9, R6.reuse, 0x1 ;  /* 0x0000000106097836 */ /* 0x040fe20000000000 */
[----:B0-----:R-:W-:-:S04]  /*0350*/  IADD3 R4, P0, PT, R6, UR6, RZ ;  /* 0x0000000606047c10 */ /* 0x001fc8000ff1e0ff */
[C---:B------:R-:W-:Y:S02]  /*0360*/  IADD3 R8, P2, PT, R9.reuse, UR6, RZ ;  /* 0x0000000609087c10 */ /* 0x040fe4000ff5e0ff */
[----:B------:R-:W-:Y:S02]  /*0370*/  LEA.HI.X.SX32 R5, R6, UR7, 0x1, P0 ;  /* 0x0000000706057c11 */ /* 0x000fe400080f0eff */
[----:B------:R-:W-:-:S04]  /*0380*/  LEA.HI.X.SX32 R9, R9, UR7, 0x1, P2 ;  /* 0x0000000709097c11 */ /* 0x000fc800090f0eff */
[----:B------:R-:W2:Y:S04]  /*0390*/  LDG.E.U8 R5, desc[UR4][R4.64] ;  /* 0x0000000404057981 */ /* 0x000ea8000c1e1100 */
[----:B------:R-:W3:Y:S01]  /*03a0*/  LDG.E.U8 R9, desc[UR4][R8.64] ;  /* 0x0000000408097981 */ /* 0x000ee2000c1e1100 */
[----:B------:R-:W-:Y:S01]  /*03b0*/  PLOP3.LUT P0, PT, PT, PT, PT, 0x8, 0x80 ;  /* 0x000000000080781c */ /* 0x000fe20003f0e170 */
[----:B------:R-:W-:Y:S02]  /*03c0*/  VIADD R7, R7, 0x2 ;  /* 0x0000000207077836 */ /* 0x000fe40000000000 */
[----:B------:R-:W-:Y:S01]  /*03d0*/  VIADD R6, R6, 0x2 ;  /* 0x0000000206067836 */ /* 0x000fe20000000000 */
[----:B--2---:R-:W-:Y:S04]  /*03e0*/  STL.U8 [R0], R5 ;  /* 0x0000000500007387 */ /* 0x004fe80000100000 */
[----:B---3--:R0:W-:Y:S02]  /*03f0*/  STL.U8 [R0+0x1], R9 ;  /* 0x0000010900007387 */ /* 0x0081e40000100000 */
[----:B0-----:R-:W-:-:S07]  /*0400*/  VIADD R0, R0, 0x2 ;  /* 0x0000000200007836 */ /* 0x001fce0000000000 */
.L_x_7:
[----:B------:R-:W-:-:S13]  /*0410*/  ISETP.NE.OR P0, PT, R7, 0x1, P0 ;  /* 0x000000010700780c */ /* 0x000fda0000705670 */
[----:B------:R-:W-:Y:S05]  /*0420*/  @!P0 BRA `(.L_x_3) ;  /* 0x0000000000248947 */ /* 0x000fea0003800000 */
.L_x_4:
[----:B------:R-:W-:-:S04]  /*0430*/  IADD3 R4, P0, PT, R6, UR8, RZ ;  /* 0x0000000806047c10 */ /* 0x000fc8000ff1e0ff */
[----:B------:R-:W-:-:S06]  /*0440*/  LEA.HI.X.SX32 R5, R6, UR9, 0x1, P0 ;  /* 0x0000000906057c11 */ /* 0x000fcc00080f0eff */
[----:B------:R-:W2:Y:S01]  /*0450*/  LDG.E.U8 R5, desc[UR4][R4.64] ;  /* 0x0000000404057981 */ /* 0x000ea2000c1e1100 */
[----:B------:R-:W-:Y:S02]  /*0460*/  VIADD R7, R7, 0x1 ;  /* 0x0000000107077836 */ /* 0x000fe40000000000 */
[----:B------:R-:W-:-:S03]  /*0470*/  VIADD R6, R6, 0x1 ;  /* 0x0000000106067836 */ /* 0x000fc60000000000 */
[----:B------:R-:W-:Y:S01]  /*0480*/  ISETP.NE.AND P0, PT, R7, 0x1, PT ;  /* 0x000000010700780c */ /* 0x000fe20003f05270 */
[----:B--2---:R0:W-:Y:S02]  /*0490*/  STL.U8 [R0], R5 ;  /* 0x0000000500007387 */ /* 0x0041e40000100000 */
[----:B0-----:R-:W-:-:S10]  /*04a0*/  VIADD R0, R0, 0x1 ;  /* 0x0000000100007836 */ /* 0x001fd40000000000 */
[----:B------:R-:W-:Y:S05]  /*04b0*/  @P0 BRA `(.L_x_4) ;  /* 0xfffffffc00dc0947 */ /* 0x000fea000383ffff */
.L_x_3:
[----:B------:R-:W0:Y:S02]  /*04c0*/  LDCU UR6, c[0x0][0x390] ;  /* 0x00007200ff0677ac */ /* 0x000e240008000800 */
[----:B0-----:R-:W-:-:S04]  /*04d0*/  IADD3 R2, PT, PT, -R2, UR6, RZ ;  /* 0x0000000602027c10 */ /* 0x001fc8000fffe1ff */
[----:B------:R-:W-:-:S13]  /*04e0*/  ISETP.GT.AND P0, PT, R3, R2, PT ;  /* 0x000000020300720c */ /* 0x000fda0003f04270 */
[----:B------:R-:W-:Y:S05]  /*04f0*/  @P0 EXIT ;  /* 0x000000000000094d */ /* 0x000fea0003800000 */
[----:B------:R-:W-:Y:S05]  /*0500*/  @!P1 BRA `(.L_x_8) ;  /* 0x0000000000289947 */ /* 0x000fea0003800000 */
[----:B------:R-:W-:Y:S01]  /*0510*/  IMAD.MOV.U32 R0, RZ, RZ, RZ ;  /* 0x000000ffff007224 */ /* 0x000fe200078e00ff */
[----:B------:R-:W0:Y:S06]  /*0520*/  LDCU UR8, c[0x0][0x394] ;  /* 0x00007280ff0877ac */ /* 0x000e2c0008000800 */
.L_x_9:
[----:B------:R-:W-:-:S06]  /*0530*/  IMAD.IADD R2, R1, 0x1, R0 ;  /* 0x0000000101027824 */ /* 0x000fcc00078e0200 */
[----:B------:R-:W2:Y:S01]  /*0540*/  LDL.U8 R2, [R2] ;  /* 0x0000000002027983 */ /* 0x000ea20000100000 */
[----:B------:R1:W2:Y:S02]  /*0550*/  LDC.U8 R3, c[0x3][R0] ;  /* 0x00c0000000037b82 */ /* 0x0002a40000000000 */
[----:B-1----:R-:W-:-:S05]  /*0560*/  VIADD R0, R0, 0x1 ;  /* 0x0000000100007836 */ /* 0x002fca0000000000 */
[----:B0-----:R-:W-:Y:S02]  /*0570*/  ISETP.NE.AND P1, PT, R0, UR8, PT ;  /* 0x0000000800007c0c */ /* 0x001fe4000bf25270 */
[----:B--2---:R-:W-:-:S13]  /*0580*/  ISETP.NE.AND P0, PT, R2, R3, PT ;  /* 0x000000030200720c */ /* 0x004fda0003f05270 */
[----:B------:R-:W-:Y:S05]  /*0590*/  @P0 EXIT ;  /* 0x000000000000094d */ /* 0x000fea0003800000 */
[----:B------:R-:W-:Y:S05]  /*05a0*/  @P1 BRA `(.L_x_9) ;  /* 0xfffffffc00e01947 */ /* 0x000fea000383ffff */
.L_x_8:
[----:B------:R-:W0:Y:S01]  /*05b0*/  S2R R0, SR_LANEID ;  /* 0x0000000000007919 */ /* 0x000e220000000000 */
[----:B------:R-:W1:Y:S01]  /*05c0*/  LDC.64 R2, c[0x0][0x398] ;  /* 0x0000e600ff027b82 */ /* 0x000e620000000a00 */
[----:B------:R-:W-:Y:S02]  /*05d0*/  VOTEU.ANY UR6, UPT, PT ;  /* 0x0000000000067886 */ /* 0x000fe400038e0100 */
[----:B------:R-:W-:Y:S02]  /*05e0*/  UFLO.U32 UR7, UR6 ;  /* 0x00000006000772bd */ /* 0x000fe400080e0000 */
[----:B------:R-:W1:Y:S04]  /*05f0*/  POPC R5, UR6 ;  /* 0x0000000600057d09 */ /* 0x000e680008000000 */
[----:B0-----:R-:W-:-:S13]  /*0600*/  ISETP.EQ.U32.AND P0, PT, R0, UR7, PT ;  /* 0x0000000700007c0c */ /* 0x001fda000bf02070 */
[----:B-1----:R-:W-:Y:S01]  /*0610*/  @P0 REDG.E.ADD.STRONG.GPU desc[UR4][R2.64], R5 ;  /* 0x000000050200098e */ /* 0x002fe2000c12e104 */
[----:B------:R-:W-:Y:S05]  /*0620*/  EXIT ;  /* 0x000000000000794d */ /* 0x000fea0003800000 */
.L_x_10:
        /* <DEDUP_REMOVED lines=13> */
.L_x_15:


//--------------------- .text._Z12searchGlobalPcS_iiPi --------------------------
	.section	.text._Z12searchGlobalPcS_iiPi,"ax",@progbits
	.align	128
        .global         _Z12searchGlobalPcS_iiPi
        .type           _Z12searchGlobalPcS_iiPi,@function
        .size           _Z12searchGlobalPcS_iiPi,(.L_x_16 - _Z12searchGlobalPcS_iiPi)
        .other          _Z12searchGlobalPcS_iiPi,@"STO_CUDA_ENTRY STV_DEFAULT"
_Z12searchGlobalPcS_iiPi:
.text._Z12searchGlobalPcS_iiPi:
[----:B------:R-:W-:Y:S01]  /*0000*/  LDC R1, c[0x0][0x37c] ;  /* 0x0000df00ff017b82 */ /* 0x000fe20000000800 */
[----:B------:R-:W0:Y:S07]  /*0010*/  S2R R3, SR_TID.X ;  /* 0x0000000000037919 */ /* 0x000e2e0000002100 */
[----:B------:R-:W0:Y:S01]  /*0020*/  S2UR UR6, SR_CTAID.X ;  /* 0x00000000000679c3 */ /* 0x000e220000002500 */
[----:B------:R-:W1:Y:S07]  /*0030*/  LDCU.64 UR4, c[0x0][0x390] ;  /* 0x00007200ff0477ac */ /* 0x000e6e0008000a00 */
[----:B------:R-:W0:Y:S01]  /*0040*/  LDC R0, c[0x0][0x360] ;  /* 0x0000d800ff007b82 */ /* 0x000e220000000800 */
[----:B-1----:R-:W-:Y:S01]  /*0050*/  UIADD3 UR4, UPT, UPT, UR4, -UR5, URZ ;  /* 0x8000000504047290 */ /* 0x002fe2000fffe0ff */
[----:B0-----:R-:W-:-:S05]  /*0060*/  IMAD R0, R0, UR6, R3 ;  /* 0x0000000600007c24 */ /* 0x001fca000f8e0203 */
[----:B------:R-:W-:-:S13]  /*0070*/  ISETP.GT.AND P0, PT, R0, UR4, PT ;  /* 0x0000000400007c0c */ /* 0x000fda000bf04270 */
[----:B------:R-:W-:Y:S05]  /*0080*/  @P0 EXIT ;  /* 0x000000000000094d */ /* 0x000fea0003800000 */
[----:B------:R-:W-:Y:S01]  /*0090*/  UISETP.GE.AND UP0, UPT, UR5, 0x1, UPT ;  /* 0x000000010500788c */ /* 0x000fe2000bf06270 */
[----:B------:R-:W0:Y:S08]  /*00a0*/  LDCU.64 UR6, c[0x0][0x358] ;  /* 0x00006b00ff0677ac */ /* 0x000e300008000a00 */
[----:B------:R-:W-:Y:S05]  /*00b0*/  BRA.U !UP0, `(.L_x_11) ;  /* 0x0000000108447547 */ /* 0x000fea000b800000 */
[----:B------:R-:W1:Y:S01]  /*00c0*/  LDCU UR9, c[0x0][0x394] ;  /* 0x00007280ff0977ac */ /* 0x000e620008000800 */
[----:B------:R-:W2:Y:S01]  /*00d0*/  LDCU.128 UR12, c[0x0][0x380] ;  /* 0x00007000ff0c77ac */ /* 0x000ea20008000c00 */
[----:B------:R-:W-:-:S05]  /*00e0*/  UMOV UR4, URZ ;  /* 0x000000ff00047c82 */ /* 0x000fca0008000000 */
.L_x_12:
[----:B--2---:R-:W-:Y:S02]  /*00f0*/  UIADD3 UR5, UP0, UPT, UR4, UR14, URZ ;  /* 0x0000000e04057290 */ /* 0x004fe4000ff1e0ff */
[----:B------:R-:W-:Y:S02]  /*0100*/  VIADD R3, R0, UR4 ;  /* 0x0000000400037c36 */ /* 0x000fe40008000000 */
[----:B------:R-:W-:-:S03]  /*0110*/  UIADD3.X UR8, UPT, UPT, URZ, UR15, URZ, UP0, !UPT ;  /* 0x0000000fff087290 */ /* 0x000fc600087fe4ff */
[C---:B------:R-:W-:Y:S01]  /*0120*/  IADD3 R2, P0, PT, R3.reuse, UR12, RZ ;  /* 0x0000000c03027c10 */ /* 0x040fe2000ff1e0ff */
[----:B------:R-:W-:Y:S02]  /*0130*/  IMAD.U32 R4, RZ, RZ, UR5 ;  /* 0x00000005ff047e24 */ /* 0x000fe4000f8e00ff */
[----:B------:R-:W-:Y:S01]  /*0140*/  IMAD.U32 R5, RZ, RZ, UR8 ;  /* 0x00000008ff057e24 */ /* 0x000fe2000f8e00ff */
[----:B------:R-:W-:-:S05]  /*0150*/  LEA.HI.X.SX32 R3, R3, UR13, 0x1, P0 ;  /* 0x0000000d03037c11 */ /* 0x000fca00080f0eff */
[----:B0-----:R-:W2:Y:S04]  /*0160*/  LDG.E.U8 R2, desc[UR6][R2.64] ;  /* 0x0000000602027981 */ /* 0x001ea8000c1e1100 */
[----:B------:R-:W2:Y:S01]  /*0170*/  LDG.E.U8 R5, desc[UR6][R4.64] ;  /* 0x0000000604057981 */ /* 0x000ea2000c1e1100 */
[----:B------:R-:W-:-:S04]  /*0180*/  UIADD3 UR4, UPT, UPT, UR4, 0x1, URZ ;  /* 0x0000000104047890 */ /* 0x000fc8000fffe0ff */
[----:B-1----:R-:W-:Y:S01]  /*0190*/  UISETP.NE.AND UP0, UPT, UR4, UR9, UPT ;  /* 0x000000090400728c */ /* 0x002fe2000bf05270 */
[----:B--2---:R-:W-:-:S13]  /*01a0*/  ISETP.NE.AND P0, PT, R2, R5, PT ;  /* 0x000000050200720c */ /* 0x004fda0003f05270 */
[----:B------:R-:W-:Y:S05]  /*01b0*/  @P0 EXIT ;  /* 0x000000000000094d */ /* 0x000fea0003800000 */
[----:B------:R-:W-:Y:S05]  /*01c0*/  BRA.U UP0, `(.L_x_12) ;  /* 0xfffffffd00c87547 */ /* 0x000fea000b83ffff */
.L_x_11:
[----:B------:R-:W1:Y:S01]  /*01d0*/  S2R R0, SR_LANEID ;  /* 0x0000000000007919 */ /* 0x000e620000000000 */
[----:B------:R-:W0:Y:S01]  /*01e0*/  LDC.64 R2, c[0x0][0x398] ;  /* 0x0000e600ff027b82 */ /* 0x000e220000000a00 */
[----:B------:R-:W-:Y:S02]  /*01f0*/  VOTEU.ANY UR5, UPT, PT ;  /* 0x0000000000057886 */ /* 0x000fe400038e0100 */
[----:B------:R-:W-:Y:S02]  /*0200*/  UFLO.U32 UR8, UR5 ;  /* 0x00000005000872bd */ /* 0x000fe400080e0000 */
[----:B------:R-:W0:Y:S04]  /*0210*/  POPC R5, UR5 ;  /* 0x0000000500057d09 */ /* 0x000e280008000000 */
[----:B-1----:R-:W-:-:S13]  /*0220*/  ISETP.EQ.U32.AND P0, PT, R0, UR8, PT ;  /* 0x0000000800007c0c */ /* 0x002fda000bf02070 */
[----:B0-----:R-:W-:Y:S01]  /*0230*/  @P0 REDG.E.ADD.STRONG.GPU desc[UR6][R2.64], R5 ;  /* 0x000000050200098e */ /* 0x001fe2000c12e106 */
[----:B------:R-:W-:Y:S05]  /*0240*/  EXIT ;  /* 0x000000000000794d */ /* 0x000fea0003800000 */
.L_x_13:
        /* <DEDUP_REMOVED lines=11> */
.L_x_16:


//--------------------- .nv.shared._Z12searchSharedPcS_iiPi --------------------------
	.section	.nv.shared._Z12searchSharedPcS_iiPi,"aw",@nobits
	.sectionflags	@""
.nv.shared._Z12searchSharedPcS_iiPi:
	.zero		1296


//--------------------- .nv.shared.reserved.0     --------------------------
	.section	.nv.shared.reserved.0,"aw",@nobits
	.weak		__nv_reservedSMEM_offset_0_alias
	.size		__nv_reservedSMEM_offset_0_alias, 0, 64
	.other		__nv_reservedSMEM_offset_0_alias,@"STO_CUDA_RESERVED_SHARED STV_DEFAULT"
__nv_reservedSMEM_offset_0_alias:
	.zero		0
	.zero		64


//--------------------- .nv.constant0._Z12searchSharedPcS_iiPi --------------------------
	.section	.nv.constant0._Z12searchSharedPcS_iiPi,"a",@progbits
	.sectionflags	@""
	.align	4
.nv.constant0._Z12searchSharedPcS_iiPi:
	.zero		928


//--------------------- .nv.constant0._Z15searchRegistersPcS_iiPi --------------------------
	.section	.nv.constant0._Z15searchRegistersPcS_iiPi,"a",@progbits
	.sectionflags	@""
	.align	4
.nv.constant0._Z15searchRegistersPcS_iiPi:
	.zero		928


//--------------------- .nv.constant0._Z12searchGlobalPcS_iiPi --------------------------
	.section	.nv.constant0._Z12searchGlobalPcS_iiPi,"a",@progbits
	.sectionflags	@""
	.align	4
.nv.constant0._Z12searchGlobalPcS_iiPi:
	.zero		928


//--------------------- SYMBOLS --------------------------

	.type		.nv.reservedSmem.offset0,@object
	.size		.nv.reservedSmem.offset0,0x4
	.type		.nv.reservedSmem.cap,@object
	.size		.nv.reservedSmem.cap,0x4
